//
// Generated by NVIDIA NVVM Compiler
//
// Compiler Build ID: CL-36424714
// Cuda compilation tools, release 13.0, V13.0.88
// Based on NVVM 20.0.0
//

.version 9.0
.target sm_100
.address_size 64

	// .globl	_Z10matrixInitPdd

.visible .entry _Z10matrixInitPdd(
	.param .u64 .ptr .align 1 _Z10matrixInitPdd_param_0,
	.param .f64 _Z10matrixInitPdd_param_1
)
{
	.reg .pred 	%p<4>;
	.reg .b32 	%r<12>;
	.reg .b64 	%rd<5>;
	.reg .b64 	%fd<2>;

	ld.param.u64 	%rd1, [_Z10matrixInitPdd_param_0];
	ld.param.f64 	%fd1, [_Z10matrixInitPdd_param_1];
	mov.u32 	%r2, %ctaid.x;
	mov.u32 	%r3, %ntid.x;
	mov.u32 	%r4, %tid.x;
	mad.lo.s32 	%r5, %r2, %r3, %r4;
	mov.u32 	%r6, %ctaid.y;
	mov.u32 	%r7, %ntid.y;
	mov.u32 	%r8, %tid.y;
	mad.lo.s32 	%r9, %r6, %r7, %r8;
	shl.b32 	%r11, %r9, 14;
	add.s32 	%r1, %r11, %r5;
	setp.gt.s32 	%p1, %r5, 16383;
	setp.gt.u32 	%p2, %r9, 8191;
	or.pred  	%p3, %p1, %p2;
	@%p3 bra 	$L__BB0_2;
	cvta.to.global.u64 	%rd2, %rd1;
	mul.wide.s32 	%rd3, %r1, 8;
	add.s64 	%rd4, %rd2, %rd3;
	st.global.f64 	[%rd4], %fd1;
$L__BB0_2:
	ret;

}
	// .globl	_Z9matrixAddPdS_S_
.visible .entry _Z9matrixAddPdS_S_(
	.param .u64 .ptr .align 1 _Z9matrixAddPdS_S__param_0,
	.param .u64 .ptr .align 1 _Z9matrixAddPdS_S__param_1,
	.param .u64 .ptr .align 1 _Z9matrixAddPdS_S__param_2
)
{
	.reg .pred 	%p<4>;
	.reg .b32 	%r<12>;
	.reg .b64 	%rd<11>;
	.reg .b64 	%fd<4>;

	ld.param.u64 	%rd1, [_Z9matrixAddPdS_S__param_0];
	ld.param.u64 	%rd2, [_Z9matrixAddPdS_S__param_1];
	ld.param.u64 	%rd3, [_Z9matrixAddPdS_S__param_2];
	mov.u32 	%r2, %ctaid.x;
	mov.u32 	%r3, %ntid.x;
	mov.u32 	%r4, %tid.x;
	mad.lo.s32 	%r5, %r2, %r3, %r4;
	mov.u32 	%r6, %ctaid.y;
	mov.u32 	%r7, %ntid.y;
	mov.u32 	%r8, %tid.y;
	mad.lo.s32 	%r9, %r6, %r7, %r8;
	shl.b32 	%r11, %r9, 14;
	add.s32 	%r1, %r11, %r5;
	setp.gt.s32 	%p1, %r5, 16383;
	setp.gt.u32 	%p2, %r9, 8191;
	or.pred  	%p3, %p1, %p2;
	@%p3 bra 	$L__BB1_2;
	cvta.to.global.u64 	%rd4, %rd1;
	cvta.to.global.u64 	%rd5, %rd2;
	cvta.to.global.u64 	%rd6, %rd3;
	mul.wide.s32 	%rd7, %r1, 8;
	add.s64 	%rd8, %rd4, %rd7;
	ld.global.f64 	%fd1, [%rd8];
	add.s64 	%rd9, %rd5, %rd7;
	ld.global.f64 	%fd2, [%rd9];
	add.f64 	%fd3, %fd1, %fd2;
	add.s64 	%rd10, %rd6, %rd7;
	st.global.f64 	[%rd10], %fd3;
$L__BB1_2:
	ret;

}


// ===== COMPILED SASS (sm_100) =====

	.target	sm_100

	.elftype	@"ET_EXEC"


//--------------------- .note.nv.tkinfo           --------------------------
	.section	.note.nv.tkinfo,"",@"SHT_NOTE"
	.sectionflags	@"SHF_NOTE_NV_TKINFO"
	.tkinfo
        /*0018*/ 	.word	0x00000002
        /*0030*/ 	.string	""
        /*0030*/ 	.string	"ptxas"
        /*0030*/ 	.string	"Cuda compilation tools, release 13.0, V13.0.88"
        /*0030*/ 	.string	"Build cuda_13.0.r13.0/compiler.36424714_0"
        /*0030*/ 	.string	"-arch sm_100 -m 64 "



//--------------------- .note.nv.cuinfo           --------------------------
	.section	.note.nv.cuinfo,"",@"SHT_NOTE"
	.sectionflags	@"SHF_NOTE_NV_CUINFO"
        /*0018*/ 	.short	0x0002
        /*001a*/ 	.short	0x0064
        /*001c*/ 	.short	0x0082
	.zero		2


//--------------------- .nv.info                  --------------------------
	.section	.nv.info,"",@"SHT_CUDA_INFO"
	.align	4


	//----- nvinfo : EIATTR_REGCOUNT
	.align		4
        /*0000*/ 	.byte	0x04, 0x2f
        /*0002*/ 	.short	(.L_1 - .L_0)
	.align		4
.L_0:
        /*0004*/ 	.word	index@(_Z10matrixInitPdd)
        /*0008*/ 	.word	0x0000000a


	//----- nvinfo : EIATTR_FRAME_SIZE
	.align		4
.L_1:
        /*000c*/ 	.byte	0x04, 0x11
        /*000e*/ 	.short	(.L_3 - .L_2)
	.align		4
.L_2:
        /*0010*/ 	.word	index@(_Z10matrixInitPdd)
        /*0014*/ 	.word	0x00000000


	//----- nvinfo : EIATTR_REGCOUNT
	.align		4
.L_3:
        /*0018*/ 	.byte	0x04, 0x2f
        /*001a*/ 	.short	(.L_5 - .L_4)
	.align		4
.L_4:
        /*001c*/ 	.word	index@(_Z9matrixAddPdS_S_)
        /*0020*/ 	.word	0x0000000e


	//----- nvinfo : EIATTR_FRAME_SIZE
	.align		4
.L_5:
        /*0024*/ 	.byte	0x04, 0x11
        /*0026*/ 	.short	(.L_7 - .L_6)
	.align		4
.L_6:
        /*0028*/ 	.word	index@(_Z9matrixAddPdS_S_)
        /*002c*/ 	.word	0x00000000


	//----- nvinfo : EIATTR_MIN_STACK_SIZE
	.align		4
.L_7:
        /*0030*/ 	.byte	0x04, 0x12
        /*0032*/ 	.short	(.L_9 - .L_8)
	.align		4
.L_8:
        /*0034*/ 	.word	index@(_Z9matrixAddPdS_S_)
        /*0038*/ 	.word	0x00000000


	//----- nvinfo : EIATTR_MIN_STACK_SIZE
	.align		4
.L_9:
        /*003c*/ 	.byte	0x04, 0x12
        /*003e*/ 	.short	(.L_11 - .L_10)
	.align		4
.L_10:
        /*0040*/ 	.word	index@(_Z10matrixInitPdd)
        /*0044*/ 	.word	0x00000000
.L_11:


//--------------------- .nv.compat                --------------------------
	.section	.nv.compat,"",@"SHT_CUDA_COMPAT_INFO"
	.align	4
        /*0000*/ 	.byte	0x02, 0x09, 0x00, 0x00, 0x02, 0x02, 0x01, 0x00, 0x02, 0x05, 0x05, 0x00, 0x03, 0x07, 0x01, 0x01
        /*0010*/ 	.byte	0x02, 0x03, 0x00, 0x00, 0x02, 0x06, 0x01, 0x00, 0x04, 0x0b, 0x08, 0x00, 0x01, 0x00, 0x00, 0x00
        /*0020*/ 	.byte	0x00, 0x00, 0x00, 0x00


//--------------------- .nv.info._Z9matrixAddPdS_S_ --------------------------
	.section	.nv.info._Z9matrixAddPdS_S_,"",@"SHT_CUDA_INFO"
	.sectionflags	@""
	.align	4


	//----- nvinfo : EIATTR_CUDA_API_VERSION
	.align		4
        /*0000*/ 	.byte	0x04, 0x37
        /*0002*/ 	.short	(.L_13 - .L_12)
.L_12:
        /*0004*/ 	.word	0x00000082


	//----- nvinfo : EIATTR_KPARAM_INFO
	.align		4
.L_13:
        /*0008*/ 	.byte	0x04, 0x17
        /*000a*/ 	.short	(.L_15 - .L_14)
.L_14:
        /*000c*/ 	.word	0x00000000
        /*0010*/ 	.short	0x0002
        /*0012*/ 	.short	0x0010
        /*0014*/ 	.byte	0x00, 0xf5, 0x21, 0x00


	//----- nvinfo : EIATTR_KPARAM_INFO
	.align		4
.L_15:
        /*0018*/ 	.byte	0x04, 0x17
        /*001a*/ 	.short	(.L_17 - .L_16)
.L_16:
        /*001c*/ 	.word	0x00000000
        /*0020*/ 	.short	0x0001
        /*0022*/ 	.short	0x0008
        /*0024*/ 	.byte	0x00, 0xf5, 0x21, 0x00


	//----- nvinfo : EIATTR_KPARAM_INFO
	.align		4
.L_17:
        /*0028*/ 	.byte	0x04, 0x17
        /*002a*/ 	.short	(.L_19 - .L_18)
.L_18:
        /*002c*/ 	.word	0x00000000
        /*0030*/ 	.short	0x0000
        /*0032*/ 	.short	0x0000
        /*0034*/ 	.byte	0x00, 0xf5, 0x21, 0x00


	//----- nvinfo : EIATTR_SPARSE_MMA_MASK
	.align		4
.L_19:
        /*0038*/ 	.byte	0x03, 0x50
        /*003a*/ 	.short	0x0000


	//----- nvinfo : EIATTR_MAXREG_COUNT
	.align		4
        /*003c*/ 	.byte	0x03, 0x1b
        /*003e*/ 	.short	0x00ff


	//----- nvinfo : EIATTR_MERCURY_ISA_VERSION
	.align		4
        /*0040*/ 	.byte	0x03, 0x5f
        /*0042*/ 	.short	0x0101


	//----- nvinfo : EIATTR_VRC_CTA_INIT_COUNT
	.align		4
        /*0044*/ 	.byte	0x02, 0x4a
	.zero		1
	.zero		1


	//----- nvinfo : EIATTR_EXIT_INSTR_OFFSETS
	.align		4
        /*0048*/ 	.byte	0x04, 0x1c
        /*004a*/ 	.short	(.L_21 - .L_20)


	//   ....[0]....
.L_20:
        /*004c*/ 	.word	0x000000b0


	//   ....[1]....
        /*0050*/ 	.word	0x00000180


	//----- nvinfo : EIATTR_CBANK_PARAM_SIZE
	.align		4
.L_21:
        /*0054*/ 	.byte	0x03, 0x19
        /*0056*/ 	.short	0x0018


	//----- nvinfo : EIATTR_PARAM_CBANK
	.align		4
        /*0058*/ 	.byte	0x04, 0x0a
        /*005a*/ 	.short	(.L_23 - .L_22)
	.align		4
.L_22:
        /*005c*/ 	.word	index@(.nv.constant0._Z9matrixAddPdS_S_)
        /*0060*/ 	.short	0x0380
        /*0062*/ 	.short	0x0018


	//----- nvinfo : EIATTR_SW_WAR
	.align		4
.L_23:
        /*0064*/ 	.byte	0x04, 0x36
        /*0066*/ 	.short	(.L_25 - .L_24)
.L_24:
        /*0068*/ 	.word	0x00000008
.L_25:


//--------------------- .nv.info._Z10matrixInitPdd --------------------------
	.section	.nv.info._Z10matrixInitPdd,"",@"SHT_CUDA_INFO"
	.sectionflags	@""
	.align	4


	//----- nvinfo : EIATTR_CUDA_API_VERSION
	.align		4
        /*0000*/ 	.byte	0x04, 0x37
        /*0002*/ 	.short	(.L_27 - .L_26)
.L_26:
        /*0004*/ 	.word	0x00000082


	//----- nvinfo : EIATTR_KPARAM_INFO
	.align		4
.L_27:
        /*0008*/ 	.byte	0x04, 0x17
        /*000a*/ 	.short	(.L_29 - .L_28)
.L_28:
        /*000c*/ 	.word	0x00000000
        /*0010*/ 	.short	0x0001
        /*0012*/ 	.short	0x0008
        /*0014*/ 	.byte	0x00, 0xf0, 0x21, 0x00


	//----- nvinfo : EIATTR_KPARAM_INFO
	.align		4
.L_29:
        /*0018*/ 	.byte	0x04, 0x17
        /*001a*/ 	.short	(.L_31 - .L_30)
.L_30:
        /*001c*/ 	.word	0x00000000
        /*0020*/ 	.short	0x0000
        /*0022*/ 	.short	0x0000
        /*0024*/ 	.byte	0x00, 0xf5, 0x21, 0x00


	//----- nvinfo : EIATTR_SPARSE_MMA_MASK
	.align		4
.L_31:
        /*0028*/ 	.byte	0x03, 0x50
        /*002a*/ 	.short	0x0000


	//----- nvinfo : EIATTR_MAXREG_COUNT
	.align		4
        /*002c*/ 	.byte	0x03, 0x1b
        /*002e*/ 	.short	0x00ff


	//----- nvinfo : EIATTR_MERCURY_ISA_VERSION
	.align		4
        /*0030*/ 	.byte	0x03, 0x5f
        /*0032*/ 	.short	0x0101


	//----- nvinfo : EIATTR_VRC_CTA_INIT_COUNT
	.align		4
        /*0034*/ 	.byte	0x02, 0x4a
	.zero		1
	.zero		1


	//----- nvinfo : EIATTR_EXIT_INSTR_OFFSETS
	.align		4
        /*0038*/ 	.byte	0x04, 0x1c
        /*003a*/ 	.short	(.L_33 - .L_32)


	//   ....[0]....
.L_32:
        /*003c*/ 	.word	0x000000b0


	//   ....[1]....
        /*0040*/ 	.word	0x00000120


	//----- nvinfo : EIATTR_CBANK_PARAM_SIZE
	.align		4
.L_33:
        /*0044*/ 	.byte	0x03, 0x19
        /*0046*/ 	.short	0x0010


	//----- nvinfo : EIATTR_PARAM_CBANK
	.align		4
        /*0048*/ 	.byte	0x04, 0x0a
        /*004a*/ 	.short	(.L_35 - .L_34)
	.align		4
.L_34:
        /*004c*/ 	.word	index@(.nv.constant0._Z10matrixInitPdd)
        /*0050*/ 	.short	0x0380
        /*0052*/ 	.short	0x0010


	//----- nvinfo : EIATTR_SW_WAR
	.align		4
.L_35:
        /*0054*/ 	.byte	0x04, 0x36
        /*0056*/ 	.short	(.L_37 - .L_36)
.L_36:
        /*0058*/ 	.word	0x00000008
.L_37:


//--------------------- .nv.callgraph             --------------------------
	.section	.nv.callgraph,"",@"SHT_CUDA_CALLGRAPH"
	.align	4
	.sectionentsize	8
	.align		4
        /*0000*/ 	.word	0x00000000
	.align		4
        /*0004*/ 	.word	0xffffffff
	.align		4
        /*0008*/ 	.word	0x00000000
	.align		4
        /*000c*/ 	.word	0xfffffffe
	.align		4
        /*0010*/ 	.word	0x00000000
	.align		4
        /*0014*/ 	.word	0xfffffffd
	.align		4
        /*0018*/ 	.word	0x00000000
	.align		4
        /*001c*/ 	.word	0xfffffffc


//--------------------- .text._Z9matrixAddPdS_S_  --------------------------
	.section	.text._Z9matrixAddPdS_S_,"ax",@progbits
	.align	128
        .global         _Z9matrixAddPdS_S_
        .type           _Z9matrixAddPdS_S_,@function
        .size           _Z9matrixAddPdS_S_,(.L_x_2 - _Z9matrixAddPdS_S_)
        .other          _Z9matrixAddPdS_S_,@"STO_CUDA_ENTRY STV_DEFAULT"
_Z9matrixAddPdS_S_:
.text._Z9matrixAddPdS_S_:
[----:B------:R-:W-:Y:S01]  /*0000*/  LDC R1, c[0x0][0x37c] ;  /* 0x0000df00ff017b82 */ /* 0x000fe20000000800 */
[----:B------:R-:W0:Y:S07]  /*0010*/  S2R R2, SR_TID.Y ;  /* 0x0000000000027919 */ /* 0x000e2e0000002200 */
[----:B------:R-:W1:Y:S01]  /*0020*/  LDC R0, c[0x0][0x360] ;  /* 0x0000d800ff007b82 */ /* 0x000e620000000800 */
[----:B------:R-:W1:Y:S07]  /*0030*/  S2R R3, SR_TID.X ;  /* 0x0000000000037919 */ /* 0x000e6e0000002100 */
[----:B------:R-:W0:Y:S08]  /*0040*/  S2UR UR5, SR_CTAID.Y ;  /* 0x00000000000579c3 */ /* 0x000e300000002600 */
[----:B------:R-:W0:Y:S08]  /*0050*/  LDC R7, c[0x0][0x364] ;  /* 0x0000d900ff077b82 */ /* 0x000e300000000800 */
[----:B------:R-:W1:Y:S01]  /*0060*/  S2UR UR4, SR_CTAID.X ;  /* 0x00000000000479c3 */ /* 0x000e620000002500 */
[----:B0-----:R-:W-:-:S05]  /*0070*/  IMAD R7, R7, UR5, R2 ;  /* 0x0000000507077c24 */ /* 0x001fca000f8e0202 */
[----:B------:R-:W-:Y:S01]  /*0080*/  ISETP.GT.U32.AND P0, PT, R7, 0x1fff, PT ;  /* 0x00001fff0700780c */ /* 0x000fe20003f04070 */
[----:B-1----:R-:W-:-:S05]  /*0090*/  IMAD R0, R0, UR4, R3 ;  /* 0x0000000400007c24 */ /* 0x002fca000f8e0203 */
[----:B------:R-:W-:-:S13]  /*00a0*/  ISETP.GT.OR P0, PT, R0, 0x3fff, P0 ;  /* 0x00003fff0000780c */ /* 0x000fda0000704670 */
[----:B------:R-:W-:Y:S05]  /*00b0*/  @P0 EXIT ;  /* 0x000000000000094d */ /* 0x000fea0003800000 */
[----:B------:R-:W0:Y:S01]  /*00c0*/  LDC.64 R2, c[0x0][0x380] ;  /* 0x0000e000ff027b82 */ /* 0x000e220000000a00 */
[----:B------:R-:W1:Y:S01]  /*00d0*/  LDCU.64 UR4, c[0x0][0x358] ;  /* 0x00006b00ff0477ac */ /* 0x000e620008000a00 */
[----:B------:R-:W-:-:S06]  /*00e0*/  LEA R11, R7, R0, 0xe ;  /* 0x00000000070b7211 */ /* 0x000fcc00078e70ff */
[----:B------:R-:W2:Y:S08]  /*00f0*/  LDC.64 R4, c[0x0][0x388] ;  /* 0x0000e200ff047b82 */ /* 0x000eb00000000a00 */
[----:B------:R-:W3:Y:S01]  /*0100*/  LDC.64 R8, c[0x0][0x390] ;  /* 0x0000e400ff087b82 */ /* 0x000ee20000000a00 */
[----:B0-----:R-:W-:-:S06]  /*0110*/  IMAD.WIDE R2, R11, 0x8, R2 ;  /* 0x000000080b027825 */ /* 0x001fcc00078e0202 */
[----:B-1----:R-:W4:Y:S01]  /*0120*/  LDG.E.64 R2, desc[UR4][R2.64] ;  /* 0x0000000402027981 */ /* 0x002f22000c1e1b00 */
[----:B--2---:R-:W-:-:S06]  /*0130*/  IMAD.WIDE R4, R11, 0x8, R4 ;  /* 0x000000080b047825 */ /* 0x004fcc00078e0204 */
[----:B------:R-:W4:Y:S01]  /*0140*/  LDG.E.64 R4, desc[UR4][R4.64] ;  /* 0x0000000404047981 */ /* 0x000f22000c1e1b00 */
[----:B---3--:R-:W-:Y:S01]  /*0150*/  IMAD.WIDE R8, R11, 0x8, R8 ;  /* 0x000000080b087825 */ /* 0x008fe200078e0208 */
[----:B----4-:R-:W-:-:S07]  /*0160*/  DADD R6, R2, R4 ;  /* 0x0000000002067229 */ /* 0x010fce0000000004 */
[----:B------:R-:W-:Y:S01]  /*0170*/  STG.E.64 desc[UR4][R8.64], R6 ;  /* 0x0000000608007986 */ /* 0x000fe2000c101b04 */
[----:B------:R-:W-:Y:S05]  /*0180*/  EXIT ;  /* 0x000000000000794d */ /* 0x000fea0003800000 */
.L_x_0:
[----:B------:R-:W-:-:S00]  /*0190*/  BRA `(.L_x_0) ;  /* 0xfffffffc00fc7947 */ /* 0x000fc0000383ffff */
[----:B------:R-:W-:-:S00]  /*01a0*/  NOP ;  /* 0x0000000000007918 */ /* 0x000fc00000000000 */
        /* <DEDUP_REMOVED lines=13> */
.L_x_2:


//--------------------- .text._Z10matrixInitPdd   --------------------------
	.section	.text._Z10matrixInitPdd,"ax",@progbits
	.align	128
        .global         _Z10matrixInitPdd
        .type           _Z10matrixInitPdd,@function
        .size           _Z10matrixInitPdd,(.L_x_3 - _Z10matrixInitPdd)
        .other          _Z10matrixInitPdd,@"STO_CUDA_ENTRY STV_DEFAULT"
_Z10matrixInitPdd:
.text._Z10matrixInitPdd:
        /* <DEDUP_REMOVED lines=15> */
[----:B------:R-:W1:Y:S01]  /*00f0*/  LDC.64 R4, c[0x0][0x388] ;  /* 0x0000e200ff047b82 */ /* 0x000e620000000a00 */
[----:B0-----:R-:W-:-:S05]  /*0100*/  IMAD.WIDE R2, R7, 0x8, R2 ;  /* 0x0000000807027825 */ /* 0x001fca00078e0202 */
[----:B-1----:R-:W-:Y:S01]  /*0110*/  STG.E.64 desc[UR4][R2.64], R4 ;  /* 0x0000000402007986 */ /* 0x002fe2000c101b04 */
[----:B------:R-:W-:Y:S05]  /*0120*/  EXIT ;  /* 0x000000000000794d */ /* 0x000fea0003800000 */
.L_x_1:
        /* <DEDUP_REMOVED lines=13> */
.L_x_3:


//--------------------- .nv.shared.reserved.0     --------------------------
	.section	.nv.shared.reserved.0,"aw",@nobits
	.weak		__nv_reservedSMEM_offset_0_alias
	.size		__nv_reservedSMEM_offset_0_alias, 0, 64
	.other		__nv_reservedSMEM_offset_0_alias,@"STO_CUDA_RESERVED_SHARED STV_DEFAULT"
__nv_reservedSMEM_offset_0_alias:
	.zero		0
	.zero		64


//--------------------- .nv.constant0._Z9matrixAddPdS_S_ --------------------------
	.section	.nv.constant0._Z9matrixAddPdS_S_,"a",@progbits
	.sectionflags	@""
	.align	4
.nv.constant0._Z9matrixAddPdS_S_:
	.zero		920


//--------------------- .nv.constant0._Z10matrixInitPdd --------------------------
	.section	.nv.constant0._Z10matrixInitPdd,"a",@progbits
	.sectionflags	@""
	.align	4
.nv.constant0._Z10matrixInitPdd:
	.zero		912


//--------------------- SYMBOLS --------------------------

	.type		.nv.reservedSmem.offset0,@object
	.size		.nv.reservedSmem.offset0,0x4
